	.headerflags	@"EF_CUDA_TEXMODE_UNIFIED EF_CUDA_64BIT_ADDRESS EF_CUDA_ACCELERATORS EF_CUDA_SM90 EF_CUDA_VIRTUAL_SM(EF_CUDA_SM90)"
	.elftype	@"ET_EXEC"


//--------------------- .nv.info                  --------------------------
	.section	.nv.info,"",@"SHT_CUDA_INFO"
	.align	4


	//----- nvinfo : EIATTR_REGCOUNT
	.align		4
        /*0000*/ 	.byte	0x04, 0x2f
        /*0002*/ 	.short	(.L_3 - .L_2)
	.align		4
.L_2:
        /*0004*/ 	.word	index@(triton_poi_fused_cat_12)
        /*0008*/ 	.word	0x00000036


	//----- nvinfo : EIATTR_MIN_STACK_SIZE
	.align		4
.L_3:
        /*000c*/ 	.byte	0x04, 0x12
        /*000e*/ 	.short	(.L_5 - .L_4)
	.align		4
.L_4:
        /*0010*/ 	.word	index@(triton_poi_fused_cat_12)
        /*0014*/ 	.word	0x00000000


	//----- nvinfo : EIATTR_FRAME_SIZE
	.align		4
.L_5:
        /*0018*/ 	.byte	0x04, 0x11
        /*001a*/ 	.short	(.L_7 - .L_6)
	.align		4
.L_6:
        /*001c*/ 	.word	index@(triton_poi_fused_cat_12)
        /*0020*/ 	.word	0x00000000


	//----- nvinfo : EIATTR_MIN_STACK_SIZE
	.align		4
.L_7:
        /*0024*/ 	.byte	0x04, 0x12
        /*0026*/ 	.short	(.L_9 - .L_8)
	.align		4
.L_8:
        /*0028*/ 	.word	index@(triton_poi_fused_cat_12)
        /*002c*/ 	.word	0x00000000
.L_9:


//--------------------- .nv.info.triton_poi_fused_cat_12 --------------------------
	.section	.nv.info.triton_poi_fused_cat_12,"",@"SHT_CUDA_INFO"
	.sectionflags	@""
	.align	4


	//----- nvinfo : EIATTR_CUDA_API_VERSION
	.align		4
        /*0000*/ 	.byte	0x04, 0x37
        /*0002*/ 	.short	(.L_11 - .L_10)
.L_10:
        /*0004*/ 	.word	0x0000007c


	//----- nvinfo : EIATTR_KPARAM_INFO
	.align		4
.L_11:
        /*0008*/ 	.byte	0x04, 0x17
        /*000a*/ 	.short	(.L_13 - .L_12)
.L_12:
        /*000c*/ 	.word	0x00000000
        /*0010*/ 	.short	0x001a
        /*0012*/ 	.short	0x00d0
        /*0014*/ 	.byte	0x00, 0xf0, 0x11, 0x00


	//----- nvinfo : EIATTR_KPARAM_INFO
	.align		4
.L_13:
        /*0018*/ 	.byte	0x04, 0x17
        /*001a*/ 	.short	(.L_15 - .L_14)
.L_14:
        /*001c*/ 	.word	0x00000000
        /*0020*/ 	.short	0x0019
        /*0022*/ 	.short	0x00c8
        /*0024*/ 	.byte	0x00, 0xf4, 0x21, 0x00


	//----- nvinfo : EIATTR_KPARAM_INFO
	.align		4
.L_15:
        /*0028*/ 	.byte	0x04, 0x17
        /*002a*/ 	.short	(.L_17 - .L_16)
.L_16:
        /*002c*/ 	.word	0x00000000
        /*0030*/ 	.short	0x0018
        /*0032*/ 	.short	0x00c0
        /*0034*/ 	.byte	0x00, 0xf4, 0x21, 0x00


	//----- nvinfo : EIATTR_KPARAM_INFO
	.align		4
.L_17:
        /*0038*/ 	.byte	0x04, 0x17
        /*003a*/ 	.short	(.L_19 - .L_18)
.L_18:
        /*003c*/ 	.word	0x00000000
        /*0040*/ 	.short	0x0017
        /*0042*/ 	.short	0x00b8
        /*0044*/ 	.byte	0x00, 0xf4, 0x21, 0x00


	//----- nvinfo : EIATTR_KPARAM_INFO
	.align		4
.L_19:
        /*0048*/ 	.byte	0x04, 0x17
        /*004a*/ 	.short	(.L_21 - .L_20)
.L_20:
        /*004c*/ 	.word	0x00000000
        /*0050*/ 	.short	0x0016
        /*0052*/ 	.short	0x00b0
        /*0054*/ 	.byte	0x00, 0xf4, 0x21, 0x00


	//----- nvinfo : EIATTR_KPARAM_INFO
	.align		4
.L_21:
        /*0058*/ 	.byte	0x04, 0x17
        /*005a*/ 	.short	(.L_23 - .L_22)
.L_22:
        /*005c*/ 	.word	0x00000000
        /*0060*/ 	.short	0x0015
        /*0062*/ 	.short	0x00a8
        /*0064*/ 	.byte	0x00, 0xf4, 0x21, 0x00


	//----- nvinfo : EIATTR_KPARAM_INFO
	.align		4
.L_23:
        /*0068*/ 	.byte	0x04, 0x17
        /*006a*/ 	.short	(.L_25 - .L_24)
.L_24:
        /*006c*/ 	.word	0x00000000
        /*0070*/ 	.short	0x0014
        /*0072*/ 	.short	0x00a0
        /*0074*/ 	.byte	0x00, 0xf4, 0x21, 0x00


	//----- nvinfo : EIATTR_KPARAM_INFO
	.align		4
.L_25:
        /*0078*/ 	.byte	0x04, 0x17
        /*007a*/ 	.short	(.L_27 - .L_26)
.L_26:
        /*007c*/ 	.word	0x00000000
        /*0080*/ 	.short	0x0013
        /*0082*/ 	.short	0x0098
        /*0084*/ 	.byte	0x00, 0xf4, 0x21, 0x00


	//----- nvinfo : EIATTR_KPARAM_INFO
	.align		4
.L_27:
        /*0088*/ 	.byte	0x04, 0x17
        /*008a*/ 	.short	(.L_29 - .L_28)
.L_28:
        /*008c*/ 	.word	0x00000000
        /*0090*/ 	.short	0x0012
        /*0092*/ 	.short	0x0090
        /*0094*/ 	.byte	0x00, 0xf4, 0x21, 0x00


	//----- nvinfo : EIATTR_KPARAM_INFO
	.align		4
.L_29:
        /*0098*/ 	.byte	0x04, 0x17
        /*009a*/ 	.short	(.L_31 - .L_30)
.L_30:
        /*009c*/ 	.word	0x00000000
        /*00a0*/ 	.short	0x0011
        /*00a2*/ 	.short	0x0088
        /*00a4*/ 	.byte	0x00, 0xf4, 0x21, 0x00


	//----- nvinfo : EIATTR_KPARAM_INFO
	.align		4
.L_31:
        /*00a8*/ 	.byte	0x04, 0x17
        /*00aa*/ 	.short	(.L_33 - .L_32)
.L_32:
        /*00ac*/ 	.word	0x00000000
        /*00b0*/ 	.short	0x0010
        /*00b2*/ 	.short	0x0080
        /*00b4*/ 	.byte	0x00, 0xf4, 0x21, 0x00


	//----- nvinfo : EIATTR_KPARAM_INFO
	.align		4
.L_33:
        /*00b8*/ 	.byte	0x04, 0x17
        /*00ba*/ 	.short	(.L_35 - .L_34)
.L_34:
        /*00bc*/ 	.word	0x00000000
        /*00c0*/ 	.short	0x000f
        /*00c2*/ 	.short	0x0078
        /*00c4*/ 	.byte	0x00, 0xf4, 0x21, 0x00


	//----- nvinfo : EIATTR_KPARAM_INFO
	.align		4
.L_35:
        /*00c8*/ 	.byte	0x04, 0x17
        /*00ca*/ 	.short	(.L_37 - .L_36)
.L_36:
        /*00cc*/ 	.word	0x00000000
        /*00d0*/ 	.short	0x000e
        /*00d2*/ 	.short	0x0070
        /*00d4*/ 	.byte	0x00, 0xf4, 0x21, 0x00


	//----- nvinfo : EIATTR_KPARAM_INFO
	.align		4
.L_37:
        /*00d8*/ 	.byte	0x04, 0x17
        /*00da*/ 	.short	(.L_39 - .L_38)
.L_38:
        /*00dc*/ 	.word	0x00000000
        /*00e0*/ 	.short	0x000d
        /*00e2*/ 	.short	0x0068
        /*00e4*/ 	.byte	0x00, 0xf4, 0x21, 0x00


	//----- nvinfo : EIATTR_KPARAM_INFO
	.align		4
.L_39:
        /*00e8*/ 	.byte	0x04, 0x17
        /*00ea*/ 	.short	(.L_41 - .L_40)
.L_40:
        /*00ec*/ 	.word	0x00000000
        /*00f0*/ 	.short	0x000c
        /*00f2*/ 	.short	0x0060
        /*00f4*/ 	.byte	0x00, 0xf4, 0x21, 0x00


	//----- nvinfo : EIATTR_KPARAM_INFO
	.align		4
.L_41:
        /*00f8*/ 	.byte	0x04, 0x17
        /*00fa*/ 	.short	(.L_43 - .L_42)
.L_42:
        /*00fc*/ 	.word	0x00000000
        /*0100*/ 	.short	0x000b
        /*0102*/ 	.short	0x0058
        /*0104*/ 	.byte	0x00, 0xf4, 0x21, 0x00


	//----- nvinfo : EIATTR_KPARAM_INFO
	.align		4
.L_43:
        /*0108*/ 	.byte	0x04, 0x17
        /*010a*/ 	.short	(.L_45 - .L_44)
.L_44:
        /*010c*/ 	.word	0x00000000
        /*0110*/ 	.short	0x000a
        /*0112*/ 	.short	0x0050
        /*0114*/ 	.byte	0x00, 0xf4, 0x21, 0x00


	//----- nvinfo : EIATTR_KPARAM_INFO
	.align		4
.L_45:
        /*0118*/ 	.byte	0x04, 0x17
        /*011a*/ 	.short	(.L_47 - .L_46)
.L_46:
        /*011c*/ 	.word	0x00000000
        /*0120*/ 	.short	0x0009
        /*0122*/ 	.short	0x0048
        /*0124*/ 	.byte	0x00, 0xf4, 0x21, 0x00


	//----- nvinfo : EIATTR_KPARAM_INFO
	.align		4
.L_47:
        /*0128*/ 	.byte	0x04, 0x17
        /*012a*/ 	.short	(.L_49 - .L_48)
.L_48:
        /*012c*/ 	.word	0x00000000
        /*0130*/ 	.short	0x0008
        /*0132*/ 	.short	0x0040
        /*0134*/ 	.byte	0x00, 0xf4, 0x21, 0x00


	//----- nvinfo : EIATTR_KPARAM_INFO
	.align		4
.L_49:
        /*0138*/ 	.byte	0x04, 0x17
        /*013a*/ 	.short	(.L_51 - .L_50)
.L_50:
        /*013c*/ 	.word	0x00000000
        /*0140*/ 	.short	0x0007
        /*0142*/ 	.short	0x0038
        /*0144*/ 	.byte	0x00, 0xf4, 0x21, 0x00


	//----- nvinfo : EIATTR_KPARAM_INFO
	.align		4
.L_51:
        /*0148*/ 	.byte	0x04, 0x17
        /*014a*/ 	.short	(.L_53 - .L_52)
.L_52:
        /*014c*/ 	.word	0x00000000
        /*0150*/ 	.short	0x0006
        /*0152*/ 	.short	0x0030
        /*0154*/ 	.byte	0x00, 0xf4, 0x21, 0x00


	//----- nvinfo : EIATTR_KPARAM_INFO
	.align		4
.L_53:
        /*0158*/ 	.byte	0x04, 0x17
        /*015a*/ 	.short	(.L_55 - .L_54)
.L_54:
        /*015c*/ 	.word	0x00000000
        /*0160*/ 	.short	0x0005
        /*0162*/ 	.short	0x0028
        /*0164*/ 	.byte	0x00, 0xf4, 0x21, 0x00


	//----- nvinfo : EIATTR_KPARAM_INFO
	.align		4
.L_55:
        /*0168*/ 	.byte	0x04, 0x17
        /*016a*/ 	.short	(.L_57 - .L_56)
.L_56:
        /*016c*/ 	.word	0x00000000
        /*0170*/ 	.short	0x0004
        /*0172*/ 	.short	0x0020
        /*0174*/ 	.byte	0x00, 0xf4, 0x21, 0x00


	//----- nvinfo : EIATTR_KPARAM_INFO
	.align		4
.L_57:
        /*0178*/ 	.byte	0x04, 0x17
        /*017a*/ 	.short	(.L_59 - .L_58)
.L_58:
        /*017c*/ 	.word	0x00000000
        /*0180*/ 	.short	0x0003
        /*0182*/ 	.short	0x0018
        /*0184*/ 	.byte	0x00, 0xf4, 0x21, 0x00


	//----- nvinfo : EIATTR_KPARAM_INFO
	.align		4
.L_59:
        /*0188*/ 	.byte	0x04, 0x17
        /*018a*/ 	.short	(.L_61 - .L_60)
.L_60:
        /*018c*/ 	.word	0x00000000
        /*0190*/ 	.short	0x0002
        /*0192*/ 	.short	0x0010
        /*0194*/ 	.byte	0x00, 0xf4, 0x21, 0x00


	//----- nvinfo : EIATTR_KPARAM_INFO
	.align		4
.L_61:
        /*0198*/ 	.byte	0x04, 0x17
        /*019a*/ 	.short	(.L_63 - .L_62)
.L_62:
        /*019c*/ 	.word	0x00000000
        /*01a0*/ 	.short	0x0001
        /*01a2*/ 	.short	0x0008
        /*01a4*/ 	.byte	0x00, 0xf4, 0x21, 0x00


	//----- nvinfo : EIATTR_KPARAM_INFO
	.align		4
.L_63:
        /*01a8*/ 	.byte	0x04, 0x17
        /*01aa*/ 	.short	(.L_65 - .L_64)
.L_64:
        /*01ac*/ 	.word	0x00000000
        /*01b0*/ 	.short	0x0000
        /*01b2*/ 	.short	0x0000
        /*01b4*/ 	.byte	0x00, 0xf4, 0x21, 0x00


	//----- nvinfo : EIATTR_SPARSE_MMA_MASK
	.align		4
.L_65:
        /*01b8*/ 	.byte	0x03, 0x50
        /*01ba*/ 	.short	0x0000


	//----- nvinfo : EIATTR_MAXREG_COUNT
	.align		4
        /*01bc*/ 	.byte	0x03, 0x1b
        /*01be*/ 	.short	0x00ff


	//----- nvinfo : EIATTR_EXIT_INSTR_OFFSETS
	.align		4
        /*01c0*/ 	.byte	0x04, 0x1c
        /*01c2*/ 	.short	(.L_67 - .L_66)


	//   ....[0]....
.L_66:
        /*01c4*/ 	.word	0x00001900


	//   ....[1]....
        /*01c8*/ 	.word	0x00001920


	//----- nvinfo : EIATTR_REQNTID
	.align		4
.L_67:
        /*01cc*/ 	.byte	0x04, 0x10
        /*01ce*/ 	.short	(.L_69 - .L_68)
.L_68:
        /*01d0*/ 	.word	0x00000080
        /*01d4*/ 	.word	0x00000001
        /*01d8*/ 	.word	0x00000001


	//----- nvinfo : EIATTR_CBANK_PARAM_SIZE
	.align		4
.L_69:
        /*01dc*/ 	.byte	0x03, 0x19
        /*01de*/ 	.short	0x00d4


	//----- nvinfo : EIATTR_PARAM_CBANK
	.align		4
        /*01e0*/ 	.byte	0x04, 0x0a
        /*01e2*/ 	.short	(.L_71 - .L_70)
	.align		4
.L_70:
        /*01e4*/ 	.word	index@(.nv.constant0.triton_poi_fused_cat_12)
        /*01e8*/ 	.short	0x0210
        /*01ea*/ 	.short	0x00d4


	//----- nvinfo : EIATTR_SW_WAR
	.align		4
.L_71:
        /*01ec*/ 	.byte	0x04, 0x36
        /*01ee*/ 	.short	(.L_73 - .L_72)
.L_72:
        /*01f0*/ 	.word	0x00000008
.L_73:


//--------------------- .nv.callgraph             --------------------------
	.section	.nv.callgraph,"",@"SHT_CUDA_CALLGRAPH"
	.align	4
	.sectionentsize	8
	.align		4
        /*0000*/ 	.word	0x00000000
	.align		4
        /*0004*/ 	.word	0xffffffff
	.align		4
        /*0008*/ 	.word	0x00000000
	.align		4
        /*000c*/ 	.word	0xfffffffe
	.align		4
        /*0010*/ 	.word	0x00000000
	.align		4
        /*0014*/ 	.word	0xfffffffd
	.align		4
        /*0018*/ 	.word	0x00000000
	.align		4
        /*001c*/ 	.word	0xfffffffc


//--------------------- .nv.constant4             --------------------------
	.section	.nv.constant4,"a",@progbits
	.align	8
	.align		8
.nv.constant4:
        /*0000*/ 	.dword	_$_str
	.align		8
        /*0008*/ 	.dword	_$_str_$_2


//--------------------- .text.triton_poi_fused_cat_12 --------------------------
	.section	.text.triton_poi_fused_cat_12,"ax",@progbits
	.align	128
        .global         triton_poi_fused_cat_12
        .type           triton_poi_fused_cat_12,@function
        .size           triton_poi_fused_cat_12,(.L_x_1 - triton_poi_fused_cat_12)
        .other          triton_poi_fused_cat_12,@"STO_CUDA_ENTRY STV_DEFAULT"
triton_poi_fused_cat_12:
.text.triton_poi_fused_cat_12:
[----:B------:R-:W0:Y:S01]  /*0000*/  LDC R1, c[0x0][0x28] ;  /* 0x00000a00ff017b82 */ /* 0x000e220000000800 */
[----:B------:R-:W1:Y:S01]  /*0010*/  S2R R0, SR_TID.X ;  /* 0x0000000000007919 */ /* 0x000e620000002100 */
[----:B------:R-:W-:Y:S01]  /*0020*/  ULDC.64 UR4, c[0x0][0x208] ;  /* 0x0000820000047ab9 */ /* 0x000fe20000000a00 */
[----:B------:R-:W2:Y:S01]  /*0030*/  S2R R3, SR_CTAID.X ;  /* 0x0000000000037919 */ /* 0x000ea20000002500 */
[----:B------:R-:W-:-:S04]  /*0040*/  IMAD.MOV.U32 R7, RZ, RZ, RZ ;  /* 0x000000ffff077224 */ /* 0x000fc800078e00ff */
[----:B------:R-:W3:Y:S01]  /*0050*/  LDC.64 R12, c[0x0][0x298] ;  /* 0x0000a600ff0c7b82 */ /* 0x000ee20000000a00 */
[----:B------:R-:W-:Y:S02]  /*0060*/  IMAD.MOV.U32 R20, RZ, RZ, RZ ;  /* 0x000000ffff147224 */ /* 0x000fe400078e00ff */
[----:B------:R-:W-:-:S05]  /*0070*/  IMAD.MOV.U32 R46, RZ, RZ, 0x3e800000 ;  /* 0x3e800000ff2e7424 */ /* 0x000fca00078e00ff */
[----:B------:R-:W4:Y:S08]  /*0080*/  LDC.64 R28, c[0x0][0x288] ;  /* 0x0000a200ff1c7b82 */ /* 0x000f300000000a00 */
[----:B------:R-:W5:Y:S01]  /*0090*/  LDC.64 R16, c[0x0][0x290] ;  /* 0x0000a400ff107b82 */ /* 0x000f620000000a00 */
[----:B------:R-:W-:Y:S02]  /*00a0*/  IMAD.MOV.U32 R14, RZ, RZ, RZ ;  /* 0x000000ffff0e7224 */ /* 0x000fe400078e00ff */
[----:B------:R-:W-:-:S05]  /*00b0*/  IMAD.MOV.U32 R11, RZ, RZ, RZ ;  /* 0x000000ffff0b7224 */ /* 0x000fca00078e00ff */
[----:B------:R-:W3:Y:S01]  /*00c0*/  LDC.64 R18, c[0x0][0x2a8] ;  /* 0x0000aa00ff127b82 */ /* 0x000ee20000000a00 */
[----:B-1----:R-:W-:-:S05]  /*00d0*/  IMAD.SHL.U32 R0, R0, 0x2, RZ ;  /* 0x0000000200007824 */ /* 0x002fca00078e00ff */
[----:B------:R-:W-:Y:S02]  /*00e0*/  LOP3.LUT R0, R0, 0xfe, RZ, 0xc0, !PT ;  /* 0x000000fe00007812 */ /* 0x000fe400078ec0ff */
[----:B------:R-:W1:Y:S03]  /*00f0*/  LDC.64 R22, c[0x0][0x2a0] ;  /* 0x0000a800ff167b82 */ /* 0x000e660000000a00 */
[----:B--2---:R-:W-:Y:S01]  /*0100*/  IMAD R4, R3, 0x100, R0 ;  /* 0x0000010003047824 */ /* 0x004fe200078e0200 */
[----:B------:R-:W-:Y:S01]  /*0110*/  CS2R R32, SRZ ;  /* 0x0000000000207805 */ /* 0x000fe2000001ff00 */
[----:B------:R-:W-:Y:S02]  /*0120*/  IMAD.MOV.U32 R34, RZ, RZ, RZ ;  /* 0x000000ffff227224 */ /* 0x000fe400078e00ff */
[----:B------:R-:W-:Y:S01]  /*0130*/  IMAD.MOV.U32 R36, RZ, RZ, 0x3e800000 ;  /* 0x3e800000ff247424 */ /* 0x000fe200078e00ff */
[----:B------:R-:W-:Y:S01]  /*0140*/  SHF.R.S32.HI R3, RZ, 0x1f, R4 ;  /* 0x0000001fff037819 */ /* 0x000fe20000011404 */
[----:B------:R-:W2:Y:S03]  /*0150*/  LDC.64 R44, c[0x0][0x250] ;  /* 0x00009400ff2c7b82 */ /* 0x000ea60000000a00 */
[----:B------:R-:W-:-:S04]  /*0160*/  LEA.HI R0, R3, R4, RZ, 0x4 ;  /* 0x0000000403007211 */ /* 0x000fc800078f20ff */
[----:B------:R-:W-:Y:S01]  /*0170*/  SHF.R.S32.HI R6, RZ, 0x4, R0 ;  /* 0x00000004ff067819 */ /* 0x000fe20000011400 */
[----:B------:R-:W1:Y:S04]  /*0180*/  LDC.64 R2, c[0x0][0x220] ;  /* 0x00008800ff027b82 */ /* 0x000e680000000a00 */
[----:B------:R-:W-:-:S05]  /*0190*/  IMAD.HI R5, R6, 0x66666667, RZ ;  /* 0x6666666706057827 */ /* 0x000fca00078e02ff */
[----:B------:R-:W-:-:S04]  /*01a0*/  SHF.R.U32.HI R8, RZ, 0x1f, R5 ;  /* 0x0000001fff087819 */ /* 0x000fc80000011605 */
[----:B------:R-:W-:Y:S02]  /*01b0*/  LEA.HI.SX32 R5, R5, R8, 0x1d ;  /* 0x0000000805057211 */ /* 0x000fe400078feaff */
[----:B------:R-:W2:Y:S03]  /*01c0*/  LDC.64 R8, c[0x0][0x2c0] ;  /* 0x0000b000ff087b82 */ /* 0x000ea60000000a00 */
[----:B------:R-:W-:Y:S02]  /*01d0*/  IMAD R6, R5, -0x14, R6 ;  /* 0xffffffec05067824 */ /* 0x000fe400078e0206 */
[----:B------:R-:W-:-:S03]  /*01e0*/  IMAD.MOV.U32 R5, RZ, RZ, RZ ;  /* 0x000000ffff057224 */ /* 0x000fc600078e00ff */
[C---:B------:R-:W-:Y:S01]  /*01f0*/  ISETP.GE.AND P0, PT, R6.reuse, 0x4, PT ;  /* 0x000000040600780c */ /* 0x040fe20003f06270 */
[----:B01----:R-:W-:-:S03]  /*0200*/  IMAD.WIDE R2, R6, 0x4, R2 ;  /* 0x0000000406027825 */ /* 0x003fc600078e0202 */
[----:B------:R-:W-:-:S13]  /*0210*/  ISETP.LT.AND P0, PT, R4, 0x500, !P0 ;  /* 0x000005000400780c */ /* 0x000fda0004701270 */
[----:B------:R-:W4:Y:S04]  /*0220*/  @P0 LDG.E.EL R5, desc[UR4][R2.64] ;  /* 0x0000000402050981 */ /* 0x000f28000c2e1900 */
[----:B------:R0:W5:Y:S01]  /*0230*/  @P0 LDG.E.EL R7, desc[UR4][R2.64] ;  /* 0x0000000402070981 */ /* 0x000162000c2e1900 */
[----:B------:R-:W-:Y:S01]  /*0240*/  ISETP.GT.AND P1, PT, R6, 0xf, PT ;  /* 0x0000000f0600780c */ /* 0x000fe20003f24270 */
[C---:B------:R-:W-:Y:S01]  /*0250*/  IMAD.HI R47, R4.reuse, 0x66666667, RZ ;  /* 0x66666667042f7827 */ /* 0x040fe200078e02ff */
[----:B------:R-:W-:Y:S02]  /*0260*/  P2R R24, PR, RZ, 0x1 ;  /* 0x00000001ff187803 */ /* 0x000fe40000000000 */
[----:B------:R-:W-:Y:S02]  /*0270*/  ISETP.LT.AND P3, PT, R4, 0x500, P1 ;  /* 0x000005000400780c */ /* 0x000fe40000f61270 */
[----:B------:R-:W-:-:S02]  /*0280*/  SHF.R.U32.HI R10, RZ, 0x1f, R47 ;  /* 0x0000001fff0a7819 */ /* 0x000fc4000001162f */
[----:B0-----:R-:W-:Y:S02]  /*0290*/  LOP3.LUT R3, R0, 0xfffffff0, RZ, 0xc0, !PT ;  /* 0xfffffff000037812 */ /* 0x001fe400078ec0ff */
[----:B------:R-:W-:Y:S02]  /*02a0*/  LEA.HI.SX32 R47, R47, R10, 0x19 ;  /* 0x0000000a2f2f7211 */ /* 0x000fe400078fcaff */
[----:B------:R-:W-:Y:S01]  /*02b0*/  LOP3.LUT R10, R6, 0xfffffffc, RZ, 0xc0, !PT ;  /* 0xfffffffc060a7812 */ /* 0x000fe200078ec0ff */
[----:B------:R-:W-:Y:S02]  /*02c0*/  IMAD.IADD R0, R4, 0x1, -R3 ;  /* 0x0000000104007824 */ /* 0x000fe400078e0a03 */
[----:B--2---:R-:W-:-:S04]  /*02d0*/  IMAD.WIDE R2, R6, 0x4, R8 ;  /* 0x0000000406027825 */ /* 0x004fc800078e0208 */
[----:B------:R-:W-:Y:S01]  /*02e0*/  IMAD R21, R47, 0x40, R0 ;  /* 0x000000402f157824 */ /* 0x000fe200078e0200 */
[----:B------:R-:W2:Y:S03]  /*02f0*/  @P3 LDG.E.EL R20, desc[UR4][R2.64+-0x40] ;  /* 0xffffc00402143981 */ /* 0x000ea6000c2e1900 */
[C---:B------:R-:W-:Y:S02]  /*0300*/  IMAD R21, R6.reuse, 0x10, R21 ;  /* 0x0000001006157824 */ /* 0x040fe400078e0215 */
[----:B---3--:R-:W-:Y:S01]  /*0310*/  IMAD.WIDE R30, R6, 0x4, R12 ;  /* 0x00000004061e7825 */ /* 0x008fe200078e020c */
[----:B------:R-:W-:Y:S02]  /*0320*/  CS2R R12, SRZ ;  /* 0x00000000000c7805 */ /* 0x000fe4000001ff00 */
[----:B----4-:R-:W-:Y:S02]  /*0330*/  SEL R5, R5, RZ, P0 ;  /* 0x000000ff05057207 */ /* 0x010fe40000000000 */
[----:B-----5:R-:W-:-:S03]  /*0340*/  SEL R7, R7, RZ, P0 ;  /* 0x000000ff07077207 */ /* 0x020fc60000000000 */
[----:B------:R-:W-:Y:S01]  /*0350*/  FADD R42, R5, 9.9999997473787516356e-06 ;  /* 0x3727c5ac052a7421 */ /* 0x000fe20000000000 */
[----:B------:R-:W-:Y:S02]  /*0360*/  VIADD R5, R21, 0xffffff40 ;  /* 0xffffff4015057836 */ /* 0x000fe40000000000 */
[----:B------:R-:W-:-:S03]  /*0370*/  FADD R7, R7, 9.9999997473787516356e-06 ;  /* 0x3727c5ac07077421 */ /* 0x000fc60000000000 */
[----:B------:R-:W0:Y:S08]  /*0380*/  MUFU.SQRT R42, R42 ;  /* 0x0000002a002a7308 */ /* 0x000e300000002000 */
[----:B------:R-:W1:Y:S01]  /*0390*/  MUFU.SQRT R41, R7 ;  /* 0x0000000700297308 */ /* 0x000e620000002000 */
[C---:B0-----:R-:W-:Y:S02]  /*03a0*/  FSETP.GT.AND P2, PT, R42.reuse, 8.50705917302346158658e+37, PT ;  /* 0x7e8000002a00780b */ /* 0x041fe40003f44000 */
[----:B------:R-:W-:-:S02]  /*03b0*/  FSETP.GEU.AND P1, PT, R42, 1.175494350822287508e-38, PT ;  /* 0x008000002a00780b */ /* 0x000fc40003f2e000 */
[----:B------:R-:W-:Y:S02]  /*03c0*/  FSEL R8, R46, 1, P2 ;  /* 0x3f8000002e087808 */ /* 0x000fe40001000000 */
[----:B-1----:R-:W-:-:S07]  /*03d0*/  FSETP.GT.AND P4, PT, R41, 8.50705917302346158658e+37, PT ;  /* 0x7e8000002900780b */ /* 0x002fce0003f84000 */
[----:B------:R-:W-:Y:S01]  /*03e0*/  @P2 FMUL R42, R42, 0.25 ;  /* 0x3e8000002a2a2820 */ /* 0x000fe20000400000 */
[----:B------:R-:W-:Y:S01]  /*03f0*/  ISETP.NE.AND P2, PT, R10, 0xc, PT ;  /* 0x0000000c0a00780c */ /* 0x000fe20003f45270 */
[----:B------:R-:W-:Y:S02]  /*0400*/  @!P1 FMUL R8, R8, 16777216 ;  /* 0x4b80000008089820 */ /* 0x000fe40000400000 */
[----:B------:R-:W-:Y:S01]  /*0410*/  @!P1 FMUL R42, R42, 16777216 ;  /* 0x4b8000002a2a9820 */ /* 0x000fe20000400000 */
[C---:B------:R-:W-:Y:S02]  /*0420*/  FSETP.GEU.AND P1, PT, R41.reuse, 1.175494350822287508e-38, PT ;  /* 0x008000002900780b */ /* 0x040fe40003f2e000 */
[----:B------:R-:W-:Y:S01]  /*0430*/  FSEL R15, R46, 1, P4 ;  /* 0x3f8000002e0f7808 */ /* 0x000fe20002000000 */
[----:B------:R-:W-:Y:S01]  /*0440*/  @P4 FMUL R41, R41, 0.25 ;  /* 0x3e80000029294820 */ /* 0x000fe20000400000 */
[----:B------:R-:W-:Y:S01]  /*0450*/  ISETP.LT.AND P4, PT, R4, 0x500, !P2 ;  /* 0x000005000400780c */ /* 0x000fe20005781270 */
[----:B------:R-:W-:-:S12]  /*0460*/  IMAD.WIDE R28, R5, 0x4, R28 ;  /* 0x00000004051c7825 */ /* 0x000fd800078e021c */
[----:B------:R-:W3:Y:S01]  /*0470*/  @P4 LDG.E.64 R12, desc[UR4][R28.64] ;  /* 0x000000041c0c4981 */ /* 0x000ee2000c1e1b00 */
[----:B--2---:R-:W-:-:S05]  /*0480*/  SEL R20, R20, RZ, P3 ;  /* 0x000000ff14147207 */ /* 0x004fca0001800000 */
[----:B------:R-:W-:-:S06]  /*0490*/  FADD R50, R20, 9.9999997473787516356e-06 ;  /* 0x3727c5ac14327421 */ /* 0x000fcc0000000000 */
[----:B------:R-:W0:Y:S01]  /*04a0*/  MUFU.SQRT R50, R50 ;  /* 0x0000003200327308 */ /* 0x000e220000002000 */
[----:B------:R-:W-:Y:S02]  /*04b0*/  IMAD.WIDE R26, R6, 0x4, R16 ;  /* 0x00000004061a7825 */ /* 0x000fe400078e0210 */
[----:B------:R-:W1:Y:S03]  /*04c0*/  LDC.64 R16, c[0x0][0x248] ;  /* 0x00009200ff107b82 */ /* 0x000e660000000a00 */
[----:B------:R-:W2:Y:S04]  /*04d0*/  @P4 LDG.E.EL R14, desc[UR4][R26.64+-0x30] ;  /* 0xffffd0041a0e4981 */ /* 0x000ea8000c2e1900 */
[----:B------:R4:W5:Y:S01]  /*04e0*/  @P4 LDG.E.EL R11, desc[UR4][R26.64+-0x30] ;  /* 0xffffd0041a0b4981 */ /* 0x000962000c2e1900 */
[----:B0-----:R-:W-:-:S04]  /*04f0*/  FSETP.GEU.AND P0, PT, R50, 1.175494350822287508e-38, PT ;  /* 0x008000003200780b */ /* 0x001fc80003f0e000 */
[----:B----4-:R-:W-:Y:S02]  /*0500*/  P2R R26, PR, RZ, 0x1 ;  /* 0x00000001ff1a7803 */ /* 0x010fe40000000000 */
[----:B------:R-:W-:-:S04]  /*0510*/  ISETP.NE.AND P0, PT, R10, 0x4, PT ;  /* 0x000000040a00780c */ /* 0x000fc80003f05270 */
[----:B------:R-:W-:Y:S01]  /*0520*/  ISETP.LT.AND P5, PT, R4, 0x500, !P0 ;  /* 0x000005000400780c */ /* 0x000fe200047a1270 */
[----:B-1----:R-:W-:Y:S01]  /*0530*/  IMAD.WIDE R16, R6, 0x4, R16 ;  /* 0x0000000406107825 */ /* 0x002fe200078e0210 */
[----:B---3--:R-:W-:-:S03]  /*0540*/  SEL R9, R12, RZ, P4 ;  /* 0x000000ff0c097207 */ /* 0x008fc60002000000 */
[----:B------:R-:W-:-:S08]  /*0550*/  IMAD.MOV.U32 R12, RZ, RZ, RZ ;  /* 0x000000ffff0c7224 */ /* 0x000fd000078e00ff */
[----:B------:R-:W3:Y:S01]  /*0560*/  @P5 LDG.E.EL R12, desc[UR4][R16.64+-0x10] ;  /* 0xfffff004100c5981 */ /* 0x000ee2000c2e1900 */
[----:B------:R-:W-:Y:S01]  /*0570*/  SEL R20, R13, RZ, P4 ;  /* 0x000000ff0d147207 */ /* 0x000fe20002000000 */
[----:B------:R-:W-:-:S05]  /*0580*/  IMAD.WIDE R18, R6, 0x4, R18 ;  /* 0x0000000406127825 */ /* 0x000fca00078e0212 */
[----:B------:R-:W4:Y:S01]  /*0590*/  @P4 LDG.E.EL R33, desc[UR4][R18.64+-0x30] ;  /* 0xffffd00412214981 */ /* 0x000f22000c2e1900 */
[----:B------:R-:W-:Y:S02]  /*05a0*/  IMAD.MOV.U32 R5, RZ, RZ, RZ ;  /* 0x000000ffff057224 */ /* 0x000fe400078e00ff */
[----:B------:R-:W-:Y:S01]  /*05b0*/  IMAD.MOV.U32 R7, RZ, RZ, RZ ;  /* 0x000000ffff077224 */ /* 0x000fe200078e00ff */
[----:B------:R4:W2:Y:S01]  /*05c0*/  @P4 LDG.E.EL R34, desc[UR4][R18.64+-0x30] ;  /* 0xffffd00412224981 */ /* 0x0008a2000c2e1900 */
[----:B------:R-:W-:-:S03]  /*05d0*/  IMAD.WIDE R22, R6, 0x4, R22 ;  /* 0x0000000406167825 */ /* 0x000fc600078e0216 */
[----:B------:R-:W2:Y:S04]  /*05e0*/  @P4 LDG.E.EL R5, desc[UR4][R30.64+-0x30] ;  /* 0xffffd0041e054981 */ /* 0x000ea8000c2e1900 */
[----:B------:R-:W2:Y:S04]  /*05f0*/  @P4 LDG.E.EL R7, desc[UR4][R22.64+-0x30] ;  /* 0xffffd00416074981 */ /* 0x000ea8000c2e1900 */
[----:B------:R2:W5:Y:S01]  /*0600*/  @P4 LDG.E.EL R32, desc[UR4][R22.64+-0x30] ;  /* 0xffffd00416204981 */ /* 0x000562000c2e1900 */
[----:B------:R-:W-:-:S06]  /*0610*/  IMAD.MOV.U32 R0, RZ, RZ, RZ ;  /* 0x000000ffff007224 */ /* 0x000fcc00078e00ff */
[----:B------:R-:W5:Y:S01]  /*0620*/  @P4 LDG.E.EL R0, desc[UR4][R30.64+-0x30] ;  /* 0xffffd0041e004981 */ /* 0x000f62000c2e1900 */
[----:B---3--:R-:W-:-:S05]  /*0630*/  SEL R12, R12, RZ, P5 ;  /* 0x000000ff0c0c7207 */ /* 0x008fca0002800000 */
[----:B------:R-:W-:Y:S01]  /*0640*/  FADD R13, R12, 9.9999997473787516356e-06 ;  /* 0x3727c5ac0c0d7421 */ /* 0x000fe20000000000 */
[----:B------:R-:W-:-:S06]  /*0650*/  IMAD.MOV.U32 R12, RZ, RZ, RZ ;  /* 0x000000ffff0c7224 */ /* 0x000fcc00078e00ff */
[----:B------:R0:W3:Y:S01]  /*0660*/  @P5 LDG.E.EL R12, desc[UR4][R16.64+-0x10] ;  /* 0xfffff004100c5981 */ /* 0x0000e2000c2e1900 */
[----:B----4-:R-:W-:Y:S01]  /*0670*/  SEL R18, R33, RZ, P4 ;  /* 0x000000ff21127207 */ /* 0x010fe20002000000 */
[----:B------:R-:W-:Y:S01]  /*0680*/  @!P1 FMUL R41, R41, 16777216 ;  /* 0x4b80000029299820 */ /* 0x000fe20000400000 */
[----:B------:R-:W-:Y:S01]  /*0690*/  @!P1 FMUL R15, R15, 16777216 ;  /* 0x4b8000000f0f9820 */ /* 0x000fe20000400000 */
[----:B------:R-:W1:Y:S01]  /*06a0*/  MUFU.SQRT R33, R13 ;  /* 0x0000000d00217308 */ /* 0x000e620000002000 */
[----:B------:R-:W-:Y:S02]  /*06b0*/  FSETP.GT.AND P1, PT, R50, 8.50705917302346158658e+37, PT ;  /* 0x7e8000003200780b */ /* 0x000fe40003f24000 */
[----:B--2---:R-:W-:Y:S02]  /*06c0*/  SEL R22, R5, RZ, P4 ;  /* 0x000000ff05167207 */ /* 0x004fe40002000000 */
[----:B------:R-:W-:Y:S02]  /*06d0*/  SEL R5, R7, RZ, P4 ;  /* 0x000000ff07057207 */ /* 0x000fe40002000000 */
[----:B-----5:R-:W-:-:S02]  /*06e0*/  SEL R7, R32, RZ, P4 ;  /* 0x000000ff20077207 */ /* 0x020fc40002000000 */
[----:B------:R-:W-:-:S05]  /*06f0*/  FSEL R48, R36, 1, P1 ;  /* 0x3f80000024307808 */ /* 0x000fca0000800000 */
[----:B------:R-:W-:Y:S01]  /*0700*/  @P1 FMUL R50, R50, 0.25 ;  /* 0x3e80000032321820 */ /* 0x000fe20000400000 */
[C---:B-1----:R-:W-:Y:S02]  /*0710*/  FSETP.GT.AND P1, PT, R33.reuse, 8.50705917302346158658e+37, PT ;  /* 0x7e8000002100780b */ /* 0x042fe40003f24000 */
[----:B------:R-:W-:Y:S02]  /*0720*/  FSETP.GEU.AND P0, PT, R33, 1.175494350822287508e-38, PT ;  /* 0x008000002100780b */ /* 0x000fe40003f0e000 */
[----:B------:R-:W-:Y:S02]  /*0730*/  P2R R28, PR, RZ, 0x20 ;  /* 0x00000020ff1c7803 */ /* 0x000fe40000000000 */
[----:B------:R-:W-:Y:S02]  /*0740*/  P2R R13, PR, RZ, 0x1 ;  /* 0x00000001ff0d7803 */ /* 0x000fe40000000000 */
[----:B------:R-:W-:-:S05]  /*0750*/  FSEL R39, R46, 1, P1 ;  /* 0x3f8000002e277808 */ /* 0x000fca0000800000 */
[----:B------:R-:W-:Y:S01]  /*0760*/  @P1 FMUL R33, R33, 0.25 ;  /* 0x3e80000021211820 */ /* 0x000fe20000400000 */
[----:B------:R-:W-:Y:S02]  /*0770*/  SEL R19, R0, RZ, P4 ;  /* 0x000000ff00137207 */ /* 0x000fe40002000000 */
[----:B------:R-:W-:Y:S02]  /*0780*/  SEL R14, R14, RZ, P4 ;  /* 0x000000ff0e0e7207 */ /* 0x000fe40002000000 */
[----:B------:R-:W-:Y:S02]  /*0790*/  SEL R11, R11, RZ, P4 ;  /* 0x000000ff0b0b7207 */ /* 0x000fe40002000000 */
[----:B------:R-:W-:Y:S01]  /*07a0*/  SEL R0, R34, RZ, P4 ;  /* 0x000000ff22007207 */ /* 0x000fe20002000000 */
[----:B0-----:R-:W-:Y:S01]  /*07b0*/  IMAD.MOV.U32 R16, RZ, RZ, RZ ;  /* 0x000000ffff107224 */ /* 0x001fe200078e00ff */
[----:B---3--:R-:W-:-:S05]  /*07c0*/  SEL R12, R12, RZ, P5 ;  /* 0x000000ff0c0c7207 */ /* 0x008fca0002800000 */
[----:B------:R-:W-:-:S04]  /*07d0*/  FADD R23, R12, 9.9999997473787516356e-06 ;  /* 0x3727c5ac0c177421 */ /* 0x000fc80000000000 */
[----:B------:R-:W0:Y:S02]  /*07e0*/  MUFU.SQRT R32, R23 ;  /* 0x0000001700207308 */ /* 0x000e240000002000 */
[C---:B0-----:R-:W-:Y:S02]  /*07f0*/  FSETP.GEU.AND P5, PT, R32.reuse, 1.175494350822287508e-38, PT ;  /* 0x008000002000780b */ /* 0x041fe40003fae000 */
[----:B------:R-:W-:Y:S02]  /*0800*/  FSETP.GT.AND P1, PT, R32, 8.50705917302346158658e+37, PT ;  /* 0x7e8000002000780b */ /* 0x000fe40003f24000 */
[----:B------:R-:W-:Y:S02]  /*0810*/  P2R R30, PR, RZ, 0x20 ;  /* 0x00000020ff1e7803 */ /* 0x000fe40000000000 */
[----:B------:R-:W-:Y:S02]  /*0820*/  ISETP.NE.AND P5, PT, R13, RZ, PT ;  /* 0x000000ff0d00720c */ /* 0x000fe40003fa5270 */
[----:B------:R-:W0:Y:S01]  /*0830*/  LDC.64 R12, c[0x0][0x270] ;  /* 0x00009c00ff0c7b82 */ /* 0x000e220000000a00 */
[----:B------:R-:W-:-:S06]  /*0840*/  FSEL R40, R46, 1, P1 ;  /* 0x3f8000002e287808 */ /* 0x000fcc0000800000 */
[----:B------:R-:W-:Y:S01]  /*0850*/  @P1 FMUL R32, R32, 0.25 ;  /* 0x3e80000020201820 */ /* 0x000fe20000400000 */
[----:B------:R-:W-:-:S04]  /*0860*/  ISETP.NE.AND P1, PT, R10, 0x8, PT ;  /* 0x000000080a00780c */ /* 0x000fc80003f25270 */
[----:B------:R-:W-:Y:S02]  /*0870*/  ISETP.LT.AND P4, PT, R4, 0x500, !P1 ;  /* 0x000005000400780c */ /* 0x000fe40004f81270 */
[----:B------:R-:W-:Y:S02]  /*0880*/  P2R R29, PR, RZ, 0x20 ;  /* 0x00000020ff1d7803 */ /* 0x000fe40000000000 */
[----:B------:R-:W-:Y:S01]  /*0890*/  ISETP.NE.AND P5, PT, R26, RZ, PT ;  /* 0x000000ff1a00720c */ /* 0x000fe20003fa5270 */
[----:B------:R-:W-:Y:S02]  /*08a0*/  IMAD.MOV.U32 R26, RZ, RZ, RZ ;  /* 0x000000ffff1a7224 */ /* 0x000fe400078e00ff */
[----:B0-----:R-:W-:-:S06]  /*08b0*/  IMAD.WIDE R12, R6, 0x4, R12 ;  /* 0x00000004060c7825 */ /* 0x001fcc00078e020c */
[----:B------:R-:W2:Y:S04]  /*08c0*/  @P4 LDG.E.EL R26, desc[UR4][R12.64+-0x20] ;  /* 0xffffe0040c1a4981 */ /* 0x000ea8000c2e1900 */
[----:B------:R0:W3:Y:S01]  /*08d0*/  @P4 LDG.E.EL R16, desc[UR4][R12.64+-0x20] ;  /* 0xffffe0040c104981 */ /* 0x0000e2000c2e1900 */
[----:B------:R-:W-:Y:S01]  /*08e0*/  FADD R19, R19, 9.9999997473787516356e-06 ;  /* 0x3727c5ac13137421 */ /* 0x000fe20000000000 */
[----:B------:R-:W-:Y:S01]  /*08f0*/  P2R R27, PR, RZ, 0x8 ;  /* 0x00000008ff1b7803 */ /* 0x000fe20000000000 */
[----:B------:R-:W-:-:S04]  /*0900*/  FADD R22, R22, 9.9999997473787516356e-06 ;  /* 0x3727c5ac16167421 */ /* 0x000fc80000000000 */
[----:B0-----:R-:W0:Y:S01]  /*0910*/  MUFU.SQRT R12, R22 ;  /* 0x00000016000c7308 */ /* 0x001e220000002000 */
[----:B------:R-:W-:Y:S02]  /*0920*/  P2R R25, PR, RZ, 0x4 ;  /* 0x00000004ff197803 */ /* 0x000fe40000000000 */
[----:B------:R-:W-:Y:S02]  /*0930*/  P2R R23, PR, RZ, 0x20 ;  /* 0x00000020ff177803 */ /* 0x000fe40000000000 */
[----:B0-----:R-:W-:-:S04]  /*0940*/  FSETP.GT.AND P5, PT, R12, 8.50705917302346158658e+37, PT ;  /* 0x7e8000000c00780b */ /* 0x001fc80003fa4000 */
[----:B------:R-:W-:Y:S01]  /*0950*/  FSEL R13, R36, 1, P5 ;  /* 0x3f800000240d7808 */ /* 0x000fe20002800000 */
[----:B------:R-:W-:Y:S01]  /*0960*/  FADD R9, R9, -R14 ;  /* 0x8000000e09097221 */ /* 0x000fe20000000000 */
[----:B------:R-:W-:Y:S01]  /*0970*/  FADD R11, R20, -R11 ;  /* 0x8000000b140b7221 */ /* 0x000fe20000000000 */
[----:B------:R-:W-:Y:S02]  /*0980*/  IMAD.MOV.U32 R20, RZ, RZ, RZ ;  /* 0x000000ffff147224 */ /* 0x000fe400078e00ff */
[----:B------:R-:W-:Y:S02]  /*0990*/  IMAD.MOV.U32 R38, RZ, RZ, RZ ;  /* 0x000000ffff267224 */ /* 0x000fe400078e00ff */
[----:B------:R-:W-:Y:S02]  /*09a0*/  IMAD.MOV.U32 R14, RZ, RZ, RZ ;  /* 0x000000ffff0e7224 */ /* 0x000fe400078e00ff */
[----:B------:R-:W-:Y:S02]  /*09b0*/  IMAD.MOV.U32 R37, RZ, RZ, RZ ;  /* 0x000000ffff257224 */ /* 0x000fe400078e00ff */
[----:B------:R-:W-:Y:S01]  /*09c0*/  IMAD.WIDE R44, R6, 0x4, R44 ;  /* 0x00000004062c7825 */ /* 0x000fe200078e022c */
[----:B--2---:R-:W-:-:S05]  /*09d0*/  SEL R17, R26, RZ, P4 ;  /* 0x000000ff1a117207 */ /* 0x004fca0002000000 */
[----:B------:R-:W-:-:S04]  /*09e0*/  FADD R17, R17, 9.9999997473787516356e-06 ;  /* 0x3727c5ac11117421 */ /* 0x000fc80000000000 */
[----:B------:R-:W0:Y:S01]  /*09f0*/  MUFU.SQRT R51, R17 ;  /* 0x0000001100337308 */ /* 0x000e220000002000 */
[----:B---3--:R-:W-:-:S05]  /*0a00*/  SEL R16, R16, RZ, P4 ;  /* 0x000000ff10107207 */ /* 0x008fca0002000000 */
[----:B------:R-:W-:-:S04]  /*0a10*/  FADD R16, R16, 9.9999997473787516356e-06 ;  /* 0x3727c5ac10107421 */ /* 0x000fc80000000000 */
[----:B------:R-:W1:Y:S01]  /*0a20*/  MUFU.SQRT R49, R16 ;  /* 0x0000001000317308 */ /* 0x000e620000002000 */
[C---:B0-----:R-:W-:Y:S02]  /*0a30*/  FSETP.GT.AND P6, PT, R51.reuse, 8.50705917302346158658e+37, PT ;  /* 0x7e8000003300780b */ /* 0x041fe40003fc4000 */
[----:B------:R-:W-:-:S05]  /*0a40*/  FSETP.GEU.AND P3, PT, R51, 1.175494350822287508e-38, PT ;  /* 0x008000003300780b */ /* 0x000fca0003f6e000 */
[----:B------:R-:W0:Y:S01]  /*0a50*/  MUFU.SQRT R17, R19 ;  /* 0x0000001300117308 */ /* 0x000e220000002000 */
[----:B------:R-:W-:-:S05]  /*0a60*/  FSEL R43, R46, 1, P6 ;  /* 0x3f8000002e2b7808 */ /* 0x000fca0003000000 */
[----:B------:R-:W-:Y:S01]  /*0a70*/  @P6 FMUL R51, R51, 0.25 ;  /* 0x3e80000033336820 */ /* 0x000fe20000400000 */
[C---:B-1----:R-:W-:Y:S02]  /*0a80*/  FSETP.GT.AND P6, PT, R49.reuse, 8.50705917302346158658e+37, PT ;  /* 0x7e8000003100780b */ /* 0x042fe40003fc4000 */
[----:B------:R-:W-:Y:S02]  /*0a90*/  FSETP.GEU.AND P2, PT, R49, 1.175494350822287508e-38, PT ;  /* 0x008000003100780b */ /* 0x000fe40003f4e000 */
[----:B------:R-:W-:-:S09]  /*0aa0*/  FSEL R46, R46, 1, P6 ;  /* 0x3f8000002e2e7808 */ /* 0x000fd20003000000 */
[----:B------:R-:W-:Y:S01]  /*0ab0*/  @P6 FMUL R49, R49, 0.25 ;  /* 0x3e80000031316820 */ /* 0x000fe20000400000 */
[C---:B0-----:R-:W-:Y:S02]  /*0ac0*/  FSETP.GT.AND P6, PT, R17.reuse, 8.50705917302346158658e+37, PT ;  /* 0x7e8000001100780b */ /* 0x041fe40003fc4000 */
[----:B------:R-:W-:Y:S02]  /*0ad0*/  FSETP.GEU.AND P0, PT, R17, 1.175494350822287508e-38, PT ;  /* 0x008000001100780b */ /* 0x000fe40003f0e000 */
[----:B------:R-:W-:-:S09]  /*0ae0*/  FSEL R34, R36, 1, P6 ;  /* 0x3f80000024227808 */ /* 0x000fd20003000000 */
[----:B------:R-:W-:Y:S01]  /*0af0*/  @P6 FMUL R17, R17, 0.25 ;  /* 0x3e80000011116820 */ /* 0x000fe20000400000 */
[C---:B------:R-:W-:Y:S01]  /*0b00*/  FSETP.GEU.AND P6, PT, R12.reuse, 1.175494350822287508e-38, PT ;  /* 0x008000000c00780b */ /* 0x040fe20003fce000 */
[----:B------:R-:W-:Y:S01]  /*0b10*/  @P5 FMUL R12, R12, 0.25 ;  /* 0x3e8000000c0c5820 */ /* 0x000fe20000400000 */
[----:B------:R-:W-:Y:S01]  /*0b20*/  ISETP.NE.AND P5, PT, R23, RZ, PT ;  /* 0x000000ff1700720c */ /* 0x000fe20003fa5270 */
[----:B------:R-:W-:Y:S01]  /*0b30*/  @!P0 FMUL R17, R17, 16777216 ;  /* 0x4b80000011118820 */ /* 0x000fe20000400000 */
[----:B------:R-:W-:Y:S01]  /*0b40*/  @!P3 FMUL R51, R51, 16777216 ;  /* 0x4b8000003333b820 */ /* 0x000fe20000400000 */
[----:B------:R-:W-:Y:S01]  /*0b50*/  @!P3 FMUL R43, R43, 16777216 ;  /* 0x4b8000002b2bb820 */ /* 0x000fe20000400000 */
[----:B------:R-:W-:Y:S01]  /*0b60*/  @!P0 FMUL R34, R34, 16777216 ;  /* 0x4b80000022228820 */ /* 0x000fe20000400000 */
[----:B------:R-:W-:Y:S01]  /*0b70*/  @!P2 FMUL R49, R49, 16777216 ;  /* 0x4b8000003131a820 */ /* 0x000fe20000400000 */
[----:B------:R-:W-:Y:S01]  /*0b80*/  @!P2 FMUL R46, R46, 16777216 ;  /* 0x4b8000002e2ea820 */ /* 0x000fe20000400000 */
[----:B------:R-:W0:Y:S06]  /*0b90*/  LDC.64 R22, c[0x0][0x230] ;  /* 0x00008c00ff167b82 */ /* 0x000e2c0000000a00 */
[----:B------:R-:W-:Y:S01]  /*0ba0*/  @!P5 FMUL R50, R50, 16777216 ;  /* 0x4b8000003232d820 */ /* 0x000fe20000400000 */
[----:B------:R-:W-:Y:S01]  /*0bb0*/  @!P5 FMUL R48, R48, 16777216 ;  /* 0x4b8000003030d820 */ /* 0x000fe20000400000 */
[----:B------:R-:W-:Y:S01]  /*0bc0*/  ISETP.NE.AND P5, PT, R29, RZ, PT ;  /* 0x000000ff1d00720c */ /* 0x000fe20003fa5270 */
[----:B------:R-:W1:Y:S01]  /*0bd0*/  MUFU.RCP R17, R17 ;  /* 0x0000001100117308 */ /* 0x000e620000001000 */
[----:B------:R-:W-:Y:S01]  /*0be0*/  @!P6 FMUL R12, R12, 16777216 ;  /* 0x4b8000000c0ce820 */ /* 0x000fe20000400000 */
[----:B------:R-:W-:-:S02]  /*0bf0*/  ISETP.NE.AND P3, PT, R27, RZ, PT ;  /* 0x000000ff1b00720c */ /* 0x000fc40003f65270 */
[----:B------:R-:W2:Y:S04]  /*0c00*/  LDC.64 R26, c[0x0][0x228] ;  /* 0x00008a00ff1a7b82 */ /* 0x000ea80000000a00 */
[----:B------:R-:W3:Y:S04]  /*0c10*/  MUFU.RCP R12, R12 ;  /* 0x0000000c000c7308 */ /* 0x000ee80000001000 */
[----:B------:R-:W-:Y:S01]  /*0c20*/  @!P5 FMUL R33, R33, 16777216 ;  /* 0x4b8000002121d820 */ /* 0x000fe20000400000 */
[----:B------:R-:W-:Y:S01]  /*0c30*/  @!P5 FMUL R39, R39, 16777216 ;  /* 0x4b8000002727d820 */ /* 0x000fe20000400000 */
[----:B------:R-:W-:Y:S01]  /*0c40*/  ISETP.NE.AND P5, PT, R30, RZ, PT ;  /* 0x000000ff1e00720c */ /* 0x000fe20003fa5270 */
[----:B-1----:R-:W-:Y:S01]  /*0c50*/  FMUL R34, R17, R34 ;  /* 0x0000002211227220 */ /* 0x002fe20000400000 */
[----:B------:R-:W-:Y:S01]  /*0c60*/  @!P6 FMUL R13, R13, 16777216 ;  /* 0x4b8000000d0de820 */ /* 0x000fe20000400000 */
[----:B------:R-:W-:Y:S01]  /*0c70*/  ISETP.NE.AND P0, PT, R24, RZ, PT ;  /* 0x000000ff1800720c */ /* 0x000fe20003f05270 */
[----:B------:R-:W1:Y:S01]  /*0c80*/  LDC.64 R30, c[0x0][0x258] ;  /* 0x00009600ff1e7b82 */ /* 0x000e620000000a00 */
[----:B------:R-:W-:Y:S01]  /*0c90*/  FMUL R9, R34, R9 ;  /* 0x0000000922097220 */ /* 0x000fe20000400000 */
[----:B---3--:R-:W-:-:S06]  /*0ca0*/  FMUL R16, R12, R13 ;  /* 0x0000000d0c107220 */ /* 0x008fcc0000400000 */
[----:B------:R-:W3:Y:S01]  /*0cb0*/  LDC.64 R34, c[0x0][0x240] ;  /* 0x00009000ff227b82 */ /* 0x000ee20000000a00 */
[----:B------:R-:W-:Y:S01]  /*0cc0*/  @!P5 FMUL R32, R32, 16777216 ;  /* 0x4b8000002020d820 */ /* 0x000fe20000400000 */
[----:B------:R-:W-:Y:S01]  /*0cd0*/  @!P5 FMUL R40, R40, 16777216 ;  /* 0x4b8000002828d820 */ /* 0x000fe20000400000 */
[----:B------:R-:W-:-:S05]  /*0ce0*/  ISETP.NE.AND P5, PT, R28, RZ, PT ;  /* 0x000000ff1c00720c */ /* 0x000fca0003fa5270 */
[----:B------:R-:W4:Y:S01]  /*0cf0*/  LDC.64 R28, c[0x0][0x218] ;  /* 0x00008600ff1c7b82 */ /* 0x000f220000000a00 */
[----:B------:R-:W-:Y:S01]  /*0d00*/  FMUL R11, R16, R11 ;  /* 0x0000000b100b7220 */ /* 0x000fe20000400000 */
[----:B------:R-:W-:Y:S01]  /*0d10*/  ISETP.NE.AND P2, PT, R25, RZ, PT ;  /* 0x000000ff1900720c */ /* 0x000fe20003f45270 */
[----:B------:R-:W-:Y:S01]  /*0d20*/  FFMA R18, R5, R9, R18 ;  /* 0x0000000905127223 */ /* 0x000fe20000000012 */
[----:B------:R-:W-:Y:S02]  /*0d30*/  IMAD.MOV.U32 R5, RZ, RZ, RZ ;  /* 0x000000ffff057224 */ /* 0x000fe400078e00ff */
[----:B------:R-:W-:Y:S02]  /*0d40*/  FFMA R13, R7, R11, R0 ;  /* 0x0000000b070d7223 */ /* 0x000fe40000000000 */
[----:B------:R-:W5:Y:S01]  /*0d50*/  LDC.64 R24, c[0x0][0x268] ;  /* 0x00009a00ff187b82 */ /* 0x000f620000000a00 */
[----:B------:R-:W-:Y:S02]  /*0d60*/  IMAD.MOV.U32 R11, RZ, RZ, RZ ;  /* 0x000000ffff0b7224 */ /* 0x000fe400078e00ff */
[----:B--2---:R-:W-:-:S05]  /*0d70*/  IMAD.WIDE R26, R6, 0x4, R26 ;  /* 0x00000004061a7825 */ /* 0x004fca00078e021a */
[----:B------:R-:W2:Y:S04]  /*0d80*/  @P0 LDG.E.EL R5, desc[UR4][R26.64] ;  /* 0x000000041a050981 */ /* 0x000ea8000c2e1900 */
[----:B------:R0:W2:Y:S01]  /*0d90*/  @P0 LDG.E.EL R11, desc[UR4][R26.64] ;  /* 0x000000041a0b0981 */ /* 0x0000a2000c2e1900 */
[----:B------:R-:W-:Y:S02]  /*0da0*/  IMAD.MOV.U32 R0, RZ, RZ, RZ ;  /* 0x000000ffff007224 */ /* 0x000fe400078e00ff */
[----:B------:R-:W-:Y:S01]  /*0db0*/  IMAD.MOV.U32 R12, RZ, RZ, RZ ;  /* 0x000000ffff0c7224 */ /* 0x000fe200078e00ff */
[----:B0-----:R-:W0:Y:S01]  /*0dc0*/  LDC.64 R26, c[0x0][0x280] ;  /* 0x0000a000ff1a7b82 */ /* 0x001e220000000a00 */
[----:B------:R-:W-:Y:S02]  /*0dd0*/  IMAD.MOV.U32 R17, RZ, RZ, RZ ;  /* 0x000000ffff117224 */ /* 0x000fe400078e00ff */
[----:B----4-:R-:W-:-:S04]  /*0de0*/  IMAD.WIDE R28, R6, 0x4, R28 ;  /* 0x00000004061c7825 */ /* 0x010fc800078e021c */
[----:B------:R-:W-:Y:S01]  /*0df0*/  IMAD.MOV.U32 R9, RZ, RZ, RZ ;  /* 0x000000ffff097224 */ /* 0x000fe200078e00ff */
[----:B------:R-:W4:Y:S01]  /*0e00*/  @P0 LDG.E.EL R0, desc[UR4][R28.64] ;  /* 0x000000041c000981 */ /* 0x000f22000c2e1900 */
[----:B---3--:R-:W-:-:S03]  /*0e10*/  IMAD.WIDE R34, R6, 0x4, R34 ;  /* 0x0000000406227825 */ /* 0x008fc600078e0222 */
[----:B------:R3:W2:Y:S01]  /*0e20*/  @P0 LDG.E.EL R12, desc[UR4][R28.64] ;  /* 0x000000041c0c0981 */ /* 0x0006a2000c2e1900 */
[----:B------:R-:W-:-:S03]  /*0e30*/  IMAD.MOV.U32 R7, RZ, RZ, RZ ;  /* 0x000000ffff077224 */ /* 0x000fc600078e00ff */
[----:B------:R1:W2:Y:S01]  /*0e40*/  @P3 LDG.E.EL R17, desc[UR4][R2.64+-0x40] ;  /* 0xffffc00402113981 */ /* 0x0002a2000c2e1900 */
[----:B------:R-:W-:-:S03]  /*0e50*/  IMAD.WIDE R22, R6, 0x4, R22 ;  /* 0x0000000406167825 */ /* 0x000fc600078e0216 */
[----:B------:R-:W4:Y:S01]  /*0e60*/  @P5 LDG.E.EL R20, desc[UR4][R34.64+-0x10] ;  /* 0xfffff00422145981 */ /* 0x000f22000c2e1900 */
[----:B---3--:R-:W3:Y:S03]  /*0e70*/  LDC.64 R28, c[0x0][0x278] ;  /* 0x00009e00ff1c7b82 */ /* 0x008ee60000000a00 */
[----:B------:R0:W4:Y:S01]  /*0e80*/  @P5 LDG.E.EL R9, desc[UR4][R34.64+-0x10] ;  /* 0xfffff00422095981 */ /* 0x000122000c2e1900 */
[C---:B-----5:R-:W-:Y:S01]  /*0e90*/  IMAD.WIDE R24, R6.reuse, 0x4, R24 ;  /* 0x0000000406187825 */ /* 0x060fe200078e0218 */
[----:B-1----:R-:W-:Y:S02]  /*0ea0*/  CS2R R2, SRZ ;  /* 0x0000000000027805 */ /* 0x002fe4000001ff00 */
[----:B------:R-:W5:Y:S01]  /*0eb0*/  @P0 LDG.E.EL R7, desc[UR4][R22.64] ;  /* 0x0000000416070981 */ /* 0x000f62000c2e1900 */
[----:B------:R-:W-:-:S03]  /*0ec0*/  IMAD.WIDE R30, R6, 0x4, R30 ;  /* 0x00000004061e7825 */ /* 0x000fc600078e021e */
[----:B------:R1:W4:Y:S01]  /*0ed0*/  @P0 LDG.E.EL R2, desc[UR4][R22.64] ;  /* 0x0000000416020981 */ /* 0x000322000c2e1900 */
[----:B0-----:R-:W-:-:S03]  /*0ee0*/  CS2R R34, SRZ ;  /* 0x0000000000227805 */ /* 0x001fc6000001ff00 */
[----:B------:R-:W4:Y:S04]  /*0ef0*/  @P4 LDG.E.EL R38, desc[UR4][R24.64+-0x20] ;  /* 0xffffe00418264981 */ /* 0x000f28000c2e1900 */
[----:B------:R0:W4:Y:S01]  /*0f00*/  @P4 LDG.E.EL R34, desc[UR4][R24.64+-0x20] ;  /* 0xffffe00418224981 */ /* 0x000122000c2e1900 */
[----:B-1----:R-:W-:Y:S01]  /*0f10*/  CS2R R22, SRZ ;  /* 0x0000000000167805 */ /* 0x002fe2000001ff00 */
[----:B------:R-:W-:Y:S02]  /*0f20*/  IMAD.MOV.U32 R19, RZ, RZ, RZ ;  /* 0x000000ffff137224 */ /* 0x000fe400078e00ff */
[----:B------:R-:W4:Y:S01]  /*0f30*/  @P5 LDG.E.EL R14, desc[UR4][R30.64+-0x10] ;  /* 0xfffff0041e0e5981 */ /* 0x000f22000c2e1900 */
[----:B------:R-:W-:-:S03]  /*0f40*/  IMAD.WIDE R26, R6, 0x4, R26 ;  /* 0x00000004061a7825 */ /* 0x000fc600078e021a */
[----:B------:R1:W5:Y:S01]  /*0f50*/  @P5 LDG.E.EL R23, desc[UR4][R30.64+-0x10] ;  /* 0xfffff0041e175981 */ /* 0x000362000c2e1900 */
[----:B0-----:R-:W0:Y:S03]  /*0f60*/  LDC.64 R24, c[0x0][0x2b8] ;  /* 0x0000ae00ff187b82 */ /* 0x001e260000000a00 */
[----:B------:R-:W5:Y:S04]  /*0f70*/  @P4 LDG.E.EL R37, desc[UR4][R26.64+-0x20] ;  /* 0xffffe0041a254981 */ /* 0x000f68000c2e1900 */
[----:B------:R3:W5:Y:S01]  /*0f80*/  @P4 LDG.E.EL R19, desc[UR4][R26.64+-0x20] ;  /* 0xffffe0041a134981 */ /* 0x000762000c2e1900 */
[----:B-1----:R-:W1:Y:S01]  /*0f90*/  MUFU.RCP R31, R42 ;  /* 0x0000002a001f7308 */ /* 0x002e620000001000 */
[----:B---3--:R-:W-:-:S02]  /*0fa0*/  IMAD.WIDE R28, R6, 0x4, R28 ;  /* 0x00000004061c7825 */ /* 0x008fc400078e021c */
[----:B------:R-:W3:Y:S04]  /*0fb0*/  @P5 LDG.E.EL R3, desc[UR4][R44.64+-0x10] ;  /* 0xfffff0042c035981 */ /* 0x000ee8000c2e1900 */
[----:B------:R-:W3:Y:S01]  /*0fc0*/  @P4 LDG.E.EL R22, desc[UR4][R28.64+-0x20] ;  /* 0xffffe0041c164981 */ /* 0x000ee2000c2e1900 */
[----:B------:R-:W0:Y:S01]  /*0fd0*/  MUFU.RCP R30, R41 ;  /* 0x00000029001e7308 */ /* 0x000e220000001000 */
[----:B------:R-:W0:Y:S02]  /*0fe0*/  LDC.64 R26, c[0x0][0x2c8] ;  /* 0x0000b200ff1a7b82 */ /* 0x000e240000000a00 */
[----:B------:R0:W3:Y:S01]  /*0ff0*/  @P4 LDG.E.EL R35, desc[UR4][R28.64+-0x20] ;  /* 0xffffe0041c234981 */ /* 0x0000e2000c2e1900 */
[----:B-1----:R-:W-:Y:S01]  /*1000*/  FMUL R8, R31, R8 ;  /* 0x000000081f087220 */ /* 0x002fe20000400000 */
[----:B0-----:R-:W-:-:S03]  /*1010*/  IMAD.WIDE R24, R6, 0x4, R24 ;  /* 0x0000000406187825 */ /* 0x001fc600078e0218 */
[----:B------:R-:W0:Y:S01]  /*1020*/  MUFU.RCP R28, R33 ;  /* 0x00000021001c7308 */ /* 0x000e220000001000 */
[----:B------:R-:W-:Y:S01]  /*1030*/  FMUL R15, R30, R15 ;  /* 0x0000000f1e0f7220 */ /* 0x000fe20000400000 */
[----:B------:R-:W-:Y:S01]  /*1040*/  CS2R R30, SRZ ;  /* 0x00000000001e7805 */ /* 0x000fe2000001ff00 */
[----:B------:R-:W-:-:S05]  /*1050*/  IMAD.MOV.U32 R42, RZ, RZ, RZ ;  /* 0x000000ffff2a7224 */ /* 0x000fca00078e00ff */
[----:B------:R-:W3:Y:S04]  /*1060*/  @P3 LDG.E.EL R31, desc[UR4][R24.64+-0x40] ;  /* 0xffffc004181f3981 */ /* 0x000ee8000c2e1900 */
[----:B------:R1:W3:Y:S01]  /*1070*/  @P3 LDG.E.EL R30, desc[UR4][R24.64+-0x40] ;  /* 0xffffc004181e3981 */ /* 0x0002e2000c2e1900 */
[----:B------:R-:W-:Y:S02]  /*1080*/  IMAD.MOV.U32 R41, RZ, RZ, RZ ;  /* 0x000000ffff297224 */ /* 0x000fe400078e00ff */
[----:B------:R-:W-:-:S04]  /*1090*/  IMAD.WIDE R26, R6, 0x4, R26 ;  /* 0x00000004061a7825 */ /* 0x000fc800078e021a */
[----:B0-----:R-:W-:Y:S01]  /*10a0*/  FMUL R39, R28, R39 ;  /* 0x000000271c277220 */ /* 0x001fe20000400000 */
[----:B-1----:R-:W0:Y:S01]  /*10b0*/  LDC.64 R24, c[0x0][0x2d0] ;  /* 0x0000b400ff187b82 */ /* 0x002e220000000a00 */
[----:B------:R1:W1:Y:S01]  /*10c0*/  MUFU.RCP R29, R32 ;  /* 0x00000020001d7308 */ /* 0x0002620000001000 */
[----:B------:R-:W3:Y:S04]  /*10d0*/  @P3 LDG.E.EL R42, desc[UR4][R26.64+-0x40] ;  /* 0xffffc0041a2a3981 */ /* 0x000ee8000c2e1900 */
[----:B------:R1:W3:Y:S03]  /*10e0*/  @P3 LDG.E.EL R41, desc[UR4][R26.64+-0x40] ;  /* 0xffffc0041a293981 */ /* 0x0002e6000c2e1900 */
[----:B------:R-:W1:Y:S01]  /*10f0*/  MUFU.RCP R28, R51 ;  /* 0x00000033001c7308 */ /* 0x000e620000001000 */
[----:B------:R-:W-:Y:S01]  /*1100*/  IMAD.MOV.U32 R16, RZ, RZ, RZ ;  /* 0x000000ffff107224 */ /* 0x000fe200078e00ff */
[----:B-1----:R-:W1:Y:S05]  /*1110*/  LDC.64 R32, c[0x0][0x260] ;  /* 0x00009800ff207b82 */ /* 0x002e6a0000000a00 */
[----:B------:R0:W3:Y:S03]  /*1120*/  @P5 LDG.E.EL R16, desc[UR4][R44.64+-0x10] ;  /* 0xfffff0042c105981 */ /* 0x0000e6000c2e1900 */
[----:B------:R-:W1:Y:S01]  /*1130*/  LDC.64 R26, c[0x0][0x238] ;  /* 0x00008e00ff1a7b82 */ /* 0x000e620000000a00 */
[----:B------:R-:W-:Y:S01]  /*1140*/  FMUL R40, R29, R40 ;  /* 0x000000281d287220 */ /* 0x000fe20000400000 */
[----:B------:R-:W-:Y:S01]  /*1150*/  FMUL R43, R28, R43 ;  /* 0x0000002b1c2b7220 */ /* 0x000fe20000400000 */
[----:B0-----:R-:W-:Y:S01]  /*1160*/  IMAD.WIDE R28, R6, 0x4, R24 ;  /* 0x00000004061c7825 */ /* 0x001fe200078e0218 */
[----:B------:R-:W-:-:S06]  /*1170*/  CS2R R44, SRZ ;  /* 0x00000000002c7805 */ /* 0x000fcc000001ff00 */
[----:B------:R-:W3:Y:S04]  /*1180*/  @P3 LDG.E.EL R44, desc[UR4][R28.64+-0x40] ;  /* 0xffffc0041c2c3981 */ /* 0x000ee8000c2e1900 */
[----:B------:R0:W3:Y:S02]  /*1190*/  @P3 LDG.E.EL R45, desc[UR4][R28.64+-0x40] ;  /* 0xffffc0041c2d3981 */ /* 0x0000e4000c2e1900 */
[----:B0-----:R-:W-:-:S04]  /*11a0*/  VIADD R29, R21, 0xffffffc0 ;  /* 0xffffffc0151d7836 */ /* 0x001fc80000000000 */
[----:B-1----:R-:W-:Y:S01]  /*11b0*/  IMAD.WIDE R26, R29, 0x4, R26 ;  /* 0x000000041d1a7825 */ /* 0x002fe200078e021a */
[----:B------:R-:W-:-:S06]  /*11c0*/  CS2R R28, SRZ ;  /* 0x00000000001c7805 */ /* 0x000fcc000001ff00 */
[----:B------:R-:W3:Y:S01]  /*11d0*/  @P5 LDG.E.64 R28, desc[UR4][R26.64] ;  /* 0x000000041a1c5981 */ /* 0x000ee2000c1e1b00 */
[----:B------:R-:W0:Y:S01]  /*11e0*/  MUFU.RCP R25, R50 ;  /* 0x0000003200197308 */ /* 0x000e220000001000 */
[----:B------:R-:W-:-:S04]  /*11f0*/  IMAD R24, R47, -0x140, R4 ;  /* 0xfffffec02f187824 */ /* 0x000fc800078e0204 */
[----:B------:R-:W-:Y:S02]  /*1200*/  IMAD R47, R47, 0x40, R24 ;  /* 0x000000402f2f7824 */ /* 0x000fe400078e0218 */
[----:B0-----:R-:W-:Y:S01]  /*1210*/  FMUL R48, R25, R48 ;  /* 0x0000003019307220 */ /* 0x001fe20000400000 */
[----:B------:R-:W-:-:S04]  /*1220*/  VIADD R25, R21, 0xffffff80 ;  /* 0xffffff8015197836 */ /* 0x000fc80000000000 */
[----:B------:R-:W-:Y:S01]  /*1230*/  IMAD.WIDE R32, R25, 0x4, R32 ;  /* 0x0000000419207825 */ /* 0x000fe200078e0220 */
[----:B------:R-:W-:-:S06]  /*1240*/  CS2R R24, SRZ ;  /* 0x0000000000187805 */ /* 0x000fcc000001ff00 */
[----:B------:R0:W3:Y:S01]  /*1250*/  @P4 LDG.E.64 R24, desc[UR4][R32.64] ;  /* 0x0000000420184981 */ /* 0x0000e2000c1e1b00 */
[----:B------:R-:W1:Y:S02]  /*1260*/  MUFU.RCP R49, R49 ;  /* 0x0000003100317308 */ /* 0x000e640000001000 */
[----:B-1----:R-:W-:Y:S01]  /*1270*/  FMUL R46, R49, R46 ;  /* 0x0000002e312e7220 */ /* 0x002fe20000400000 */
[----:B------:R-:W-:Y:S01]  /*1280*/  VIADD R21, R21, 0xffffff00 ;  /* 0xffffff0015157836 */ /* 0x000fe20000000000 */
[----:B--2---:R-:W-:-:S05]  /*1290*/  SEL R17, R17, RZ, P3 ;  /* 0x000000ff11117207 */ /* 0x004fca0001800000 */
[----:B------:R-:W-:-:S04]  /*12a0*/  FADD R17, R17, 9.9999997473787516356e-06 ;  /* 0x3727c5ac11117421 */ /* 0x000fc80000000000 */
[----:B0-----:R-:W0:Y:S01]  /*12b0*/  MUFU.SQRT R33, R17 ;  /* 0x0000001100217308 */ /* 0x001e220000002000 */
[----:B----4-:R-:W-:Y:S02]  /*12c0*/  SEL R14, R14, RZ, P5 ;  /* 0x000000ff0e0e7207 */ /* 0x010fe40002800000 */
[----:B-----5:R-:W-:Y:S02]  /*12d0*/  SEL R32, R23, RZ, P5 ;  /* 0x000000ff17207207 */ /* 0x020fe40002800000 */
[----:B0-----:R-:W-:Y:S02]  /*12e0*/  FSETP.GEU.AND P6, PT, R33, 1.175494350822287508e-38, PT ;  /* 0x008000002100780b */ /* 0x001fe40003fce000 */
[----:B---3--:R-:W-:Y:S02]  /*12f0*/  SEL R3, R3, RZ, P5 ;  /* 0x000000ff03037207 */ /* 0x008fe40002800000 */
[----:B------:R-:W-:Y:S02]  /*1300*/  SEL R23, R34, RZ, P4 ;  /* 0x000000ff22177207 */ /* 0x000fe40002000000 */
[----:B------:R-:W-:-:S02]  /*1310*/  SEL R34, R19, RZ, P4 ;  /* 0x000000ff13227207 */ /* 0x000fc40002000000 */
[----:B------:R-:W-:Y:S02]  /*1320*/  SEL R26, R22, RZ, P4 ;  /* 0x000000ff161a7207 */ /* 0x000fe40002000000 */
[----:B------:R-:W-:Y:S02]  /*1330*/  SEL R49, R29, RZ, P5 ;  /* 0x000000ff1d317207 */ /* 0x000fe40002800000 */
[----:B------:R-:W-:Y:S02]  /*1340*/  SEL R29, R20, RZ, P5 ;  /* 0x000000ff141d7207 */ /* 0x000fe40002800000 */
[----:B------:R-:W-:Y:S02]  /*1350*/  SEL R20, R9, RZ, P5 ;  /* 0x000000ff09147207 */ /* 0x000fe40002800000 */
[----:B------:R-:W-:Y:S02]  /*1360*/  SEL R28, R28, RZ, P5 ;  /* 0x000000ff1c1c7207 */ /* 0x000fe40002800000 */
[----:B------:R-:W-:-:S02]  /*1370*/  SEL R9, R16, RZ, P5 ;  /* 0x000000ff10097207 */ /* 0x000fc40002800000 */
[----:B------:R-:W-:Y:S02]  /*1380*/  FSETP.GT.AND P5, PT, R33, 8.50705917302346158658e+37, PT ;  /* 0x7e8000002100780b */ /* 0x000fe40003fa4000 */
[----:B------:R-:W-:-:S11]  /*1390*/  SEL R24, R24, RZ, P4 ;  /* 0x000000ff18187207 */ /* 0x000fd60002000000 */
[----:B------:R-:W-:Y:S01]  /*13a0*/  @P5 FMUL R33, R33, 0.25 ;  /* 0x3e80000021215820 */ /* 0x000fe20000400000 */
[----:B------:R-:W-:Y:S01]  /*13b0*/  FADD R49, R49, -R20 ;  /* 0x8000001431317221 */ /* 0x000fe20000000000 */
[----:B------:R-:W0:Y:S02]  /*13c0*/  LDC.64 R16, c[0x0][0x210] ;  /* 0x00008400ff107b82 */ /* 0x000e240000000a00 */
[----:B------:R-:W-:-:S04]  /*13d0*/  @!P6 FMUL R33, R33, 16777216 ;  /* 0x4b8000002121e820 */ /* 0x000fc80000400000 */
[----:B------:R-:W1:Y:S01]  /*13e0*/  MUFU.RCP R19, R33 ;  /* 0x0000002100137308 */ /* 0x000e620000001000 */
[----:B------:R-:W-:-:S05]  /*13f0*/  FSEL R36, R36, 1, P5 ;  /* 0x3f80000024247808 */ /* 0x000fca0002800000 */
[----:B------:R-:W-:-:S04]  /*1400*/  @!P6 FMUL R36, R36, 16777216 ;  /* 0x4b8000002424e820 */ /* 0x000fc80000400000 */
[----:B-1----:R-:W-:Y:S01]  /*1410*/  FMUL R19, R19, R36 ;  /* 0x0000002413137220 */ /* 0x002fe20000400000 */
[----:B------:R-:W-:Y:S02]  /*1420*/  FADD R36, R24, -R23 ;  /* 0x8000001718247221 */ /* 0x000fe40000000000 */
[----:B------:R-:W1:Y:S02]  /*1430*/  LDC.64 R22, c[0x0][0x2b0] ;  /* 0x0000ac00ff167b82 */ /* 0x000e640000000a00 */
[----:B-1----:R-:W-:Y:S01]  /*1440*/  IMAD.WIDE R22, R21, 0x4, R22 ;  /* 0x0000000415167825 */ /* 0x002fe200078e0216 */
[----:B------:R-:W-:-:S06]  /*1450*/  CS2R R20, SRZ ;  /* 0x0000000000147805 */ /* 0x000fcc000001ff00 */
[----:B------:R1:W2:Y:S01]  /*1460*/  @P3 LDG.E.64 R20, desc[UR4][R22.64] ;  /* 0x0000000416143981 */ /* 0x0002a2000c1e1b00 */
[----:B------:R-:W-:Y:S02]  /*1470*/  SEL R25, R25, RZ, P4 ;  /* 0x000000ff19197207 */ /* 0x000fe40002000000 */
[----:B------:R-:W-:-:S05]  /*1480*/  SEL R38, R38, RZ, P4 ;  /* 0x000000ff26267207 */ /* 0x000fca0002000000 */
[----:B------:R-:W-:Y:S01]  /*1490*/  FADD R27, R25, -R38 ;  /* 0x80000026191b7221 */ /* 0x000fe20000000000 */
[----:B0-----:R-:W-:Y:S01]  /*14a0*/  IMAD.WIDE R24, R47, 0x4, R16 ;  /* 0x000000042f187825 */ /* 0x001fe200078e0210 */
[----:B------:R-:W-:-:S06]  /*14b0*/  CS2R R16, SRZ ;  /* 0x0000000000107805 */ /* 0x000fcc000001ff00 */
[----:B------:R0:W3:Y:S01]  /*14c0*/  @P0 LDG.E.64 R16, desc[UR4][R24.64] ;  /* 0x0000000418100981 */ /* 0x0000e2000c1e1b00 */
[----:B------:R-:W-:Y:S02]  /*14d0*/  SEL R42, R42, RZ, P3 ;  /* 0x000000ff2a2a7207 */ /* 0x000fe40001800000 */
[----:B-1----:R-:W-:Y:S01]  /*14e0*/  SEL R23, R44, RZ, P3 ;  /* 0x000000ff2c177207 */ /* 0x002fe20001800000 */
[----:B------:R-:W-:Y:S01]  /*14f0*/  FMUL R40, R40, R49 ;  /* 0x0000003128287220 */ /* 0x000fe20000400000 */
[----:B------:R-:W-:Y:S02]  /*1500*/  SEL R22, R41, RZ, P3 ;  /* 0x000000ff29167207 */ /* 0x000fe40001800000 */
[----:B------:R-:W-:Y:S02]  /*1510*/  SEL R45, R45, RZ, P3 ;  /* 0x000000ff2d2d7207 */ /* 0x000fe40001800000 */
[----:B0-----:R-:W-:Y:S01]  /*1520*/  SEL R25, R30, RZ, P3 ;  /* 0x000000ff1e197207 */ /* 0x001fe20001800000 */
[----:B------:R-:W-:Y:S01]  /*1530*/  FFMA R9, R9, R40, R14 ;  /* 0x0000002809097223 */ /* 0x000fe2000000000e */
[----:B------:R-:W-:Y:S01]  /*1540*/  SEL R14, R12, RZ, P0 ;  /* 0x000000ff0c0e7207 */ /* 0x000fe20000000000 */
[----:B------:R-:W-:Y:S01]  /*1550*/  FMUL R27, R46, R27 ;  /* 0x0000001b2e1b7220 */ /* 0x000fe20000400000 */
[----:B------:R-:W-:Y:S01]  /*1560*/  SEL R35, R35, RZ, P4 ;  /* 0x000000ff23237207 */ /* 0x000fe20002000000 */
[----:B------:R-:W-:Y:S01]  /*1570*/  FMUL R36, R43, R36 ;  /* 0x000000242b247220 */ /* 0x000fe20000400000 */
[----:B------:R-:W-:Y:S01]  /*1580*/  SEL R37, R37, RZ, P4 ;  /* 0x000000ff25257207 */ /* 0x000fe20002000000 */
[----:B------:R-:W-:Y:S01]  /*1590*/  FADD R28, R28, -R29 ;  /* 0x8000001d1c1c7221 */ /* 0x000fe20000000000 */
[----:B------:R-:W-:Y:S01]  /*15a0*/  ISETP.GT.AND P5, PT, R6, 0xf, PT ;  /* 0x0000000f0600780c */ /* 0x000fe20003fa4270 */
[----:B------:R-:W-:-:S02]  /*15b0*/  FFMA R34, R35, R27, R34 ;  /* 0x0000001b23227223 */ /* 0x000fc40000000022 */
[----:B------:R-:W-:Y:S01]  /*15c0*/  FFMA R26, R26, R36, R37 ;  /* 0x000000241a1a7223 */ /* 0x000fe20000000025 */
[----:B------:R-:W-:Y:S01]  /*15d0*/  FMUL R28, R39, R28 ;  /* 0x0000001c271c7220 */ /* 0x000fe20000400000 */
[----:B------:R-:W-:Y:S02]  /*15e0*/  SEL R5, R5, RZ, P0 ;  /* 0x000000ff05057207 */ /* 0x000fe40000000000 */
[----:B------:R-:W-:Y:S01]  /*15f0*/  SEL R2, R2, RZ, P0 ;  /* 0x000000ff02027207 */ /* 0x000fe20000000000 */
[----:B------:R-:W-:Y:S01]  /*1600*/  FFMA R3, R3, R28, R32 ;  /* 0x0000001c03037223 */ /* 0x000fe20000000020 */
[----:B------:R-:W-:Y:S02]  /*1610*/  SEL R11, R11, RZ, P0 ;  /* 0x000000ff0b0b7207 */ /* 0x000fe40000000000 */
[----:B--2---:R-:W-:Y:S02]  /*1620*/  SEL R24, R21, RZ, P3 ;  /* 0x000000ff15187207 */ /* 0x004fe40001800000 */
[----:B------:R-:W-:-:S02]  /*1630*/  SEL R20, R20, RZ, P3 ;  /* 0x000000ff14147207 */ /* 0x000fc40001800000 */
[----:B------:R-:W-:-:S05]  /*1640*/  SEL R21, R31, RZ, P3 ;  /* 0x000000ff1f157207 */ /* 0x000fca0001800000 */
[----:B------:R-:W-:-:S04]  /*1650*/  FADD R21, R20, -R21 ;  /* 0x8000001514157221 */ /* 0x000fc80000000000 */
[----:B------:R-:W-:Y:S01]  /*1660*/  FMUL R21, R48, R21 ;  /* 0x0000001530157220 */ /* 0x000fe20000400000 */
[----:B------:R-:W-:Y:S01]  /*1670*/  FSETP.GEU.AND P3, PT, R18, RZ, PT ;  /* 0x000000ff1200720b */ /* 0x000fe20003f6e000 */
[----:B------:R-:W-:Y:S02]  /*1680*/  FADD R20, R24, -R25 ;  /* 0x8000001918147221 */ /* 0x000fe40000000000 */
[----:B------:R-:W-:Y:S01]  /*1690*/  FFMA R21, R42, R21, R23 ;  /* 0x000000152a157223 */ /* 0x000fe20000000017 */
[----:B------:R-:W-:Y:S01]  /*16a0*/  FSEL R12, R18, RZ, P3 ;  /* 0x000000ff120c7208 */ /* 0x000fe20001800000 */
[----:B------:R-:W-:-:S03]  /*16b0*/  FMUL R20, R19, R20 ;  /* 0x0000001413147220 */ /* 0x000fc60000400000 */
[----:B------:R-:W-:Y:S01]  /*16c0*/  FSETP.GEU.AND P3, PT, R21, RZ, PT ;  /* 0x000000ff1500720b */ /* 0x000fe20003f6e000 */
[----:B------:R-:W-:-:S03]  /*16d0*/  FFMA R20, R22, R20, R45 ;  /* 0x0000001416147223 */ /* 0x000fc6000000002d */
[----:B------:R-:W-:Y:S02]  /*16e0*/  FSEL R21, R21, RZ, P3 ;  /* 0x000000ff15157208 */ /* 0x000fe40001800000 */
[----:B------:R-:W-:-:S04]  /*16f0*/  FSETP.GEU.AND P3, PT, R13, RZ, PT ;  /* 0x000000ff0d00720b */ /* 0x000fc80003f6e000 */
[----:B------:R-:W-:Y:S02]  /*1700*/  FSEL R13, R13, RZ, P3 ;  /* 0x000000ff0d0d7208 */ /* 0x000fe40001800000 */
[----:B------:R-:W-:Y:S02]  /*1710*/  FSETP.GEU.AND P3, PT, R20, RZ, PT ;  /* 0x000000ff1400720b */ /* 0x000fe40003f6e000 */
[----:B---3--:R-:W-:Y:S02]  /*1720*/  SEL R16, R16, RZ, P0 ;  /* 0x000000ff10107207 */ /* 0x008fe40000000000 */
[----:B------:R-:W-:Y:S02]  /*1730*/  SEL R19, R0, RZ, P0 ;  /* 0x000000ff00137207 */ /* 0x000fe40000000000 */
[----:B------:R-:W-:Y:S02]  /*1740*/  FSEL R20, R20, RZ, P3 ;  /* 0x000000ff14147208 */ /* 0x000fe40001800000 */
[----:B------:R-:W-:Y:S01]  /*1750*/  SEL R17, R17, RZ, P0 ;  /* 0x000000ff11117207 */ /* 0x000fe20000000000 */
[----:B------:R-:W-:Y:S01]  /*1760*/  FADD R19, R16, -R19 ;  /* 0x8000001310137221 */ /* 0x000fe20000000000 */
[----:B------:R-:W-:-:S02]  /*1770*/  @P2 FSEL R12, R21, RZ, P5 ;  /* 0x000000ff150c2208 */ /* 0x000fc40002800000 */
[----:B------:R-:W-:Y:S02]  /*1780*/  @P2 FSEL R13, R20, RZ, P5 ;  /* 0x000000ff140d2208 */ /* 0x000fe40002800000 */
[----:B------:R-:W-:Y:S01]  /*1790*/  ISETP.NE.AND P5, PT, R10, 0x4, PT ;  /* 0x000000040a00780c */ /* 0x000fe20003fa5270 */
[----:B------:R-:W-:Y:S01]  /*17a0*/  FADD R0, R17, -R14 ;  /* 0x8000000e11007221 */ /* 0x000fe20000000000 */
[----:B------:R-:W-:Y:S01]  /*17b0*/  FMUL R8, R8, R19 ;  /* 0x0000001308087220 */ /* 0x000fe20000400000 */
[----:B------:R-:W0:Y:S01]  /*17c0*/  LDC.64 R16, c[0x0][0x2d8] ;  /* 0x0000b600ff107b82 */ /* 0x000e220000000a00 */
[----:B------:R-:W-:Y:S02]  /*17d0*/  FSETP.GEU.AND P2, PT, R26, RZ, PT ;  /* 0x000000ff1a00720b */ /* 0x000fe40003f4e000 */
[----:B------:R-:W-:Y:S01]  /*17e0*/  FSETP.GEU.AND P3, PT, R34, RZ, PT ;  /* 0x000000ff2200720b */ /* 0x000fe20003f6e000 */
[----:B------:R-:W-:Y:S01]  /*17f0*/  FFMA R8, R5, R8, R2 ;  /* 0x0000000805087223 */ /* 0x000fe20000000002 */
[----:B------:R-:W-:-:S02]  /*1800*/  SEL R2, R7, RZ, P0 ;  /* 0x000000ff07027207 */ /* 0x000fc40000000000 */
[----:B------:R-:W-:Y:S02]  /*1810*/  @!P1 FSEL R12, R26, RZ, P2 ;  /* 0x000000ff1a0c9208 */ /* 0x000fe40001000000 */
[----:B------:R-:W-:Y:S02]  /*1820*/  @!P1 FSEL R13, R34, RZ, P3 ;  /* 0x000000ff220d9208 */ /* 0x000fe40001800000 */
[----:B------:R-:W-:Y:S02]  /*1830*/  FSETP.GEU.AND P0, PT, R3, RZ, PT ;  /* 0x000000ff0300720b */ /* 0x000fe40003f0e000 */
[----:B------:R-:W-:Y:S02]  /*1840*/  FSETP.GEU.AND P1, PT, R9, RZ, PT ;  /* 0x000000ff0900720b */ /* 0x000fe40003f2e000 */
[----:B------:R-:W-:Y:S01]  /*1850*/  ISETP.GE.AND P2, PT, R4, 0x500, PT ;  /* 0x000005000400780c */ /* 0x000fe20003f46270 */
[----:B------:R-:W-:Y:S01]  /*1860*/  FMUL R0, R15, R0 ;  /* 0x000000000f007220 */ /* 0x000fe20000400000 */
[----:B------:R-:W-:-:S02]  /*1870*/  @!P5 FSEL R12, R3, RZ, P0 ;  /* 0x000000ff030cd208 */ /* 0x000fc40000000000 */
[----:B------:R-:W-:Y:S02]  /*1880*/  @!P5 FSEL R13, R9, RZ, P1 ;  /* 0x000000ff090dd208 */ /* 0x000fe40000800000 */
[----:B------:R-:W-:Y:S01]  /*1890*/  ISETP.GE.AND P5, PT, R6, 0x4, PT ;  /* 0x000000040600780c */ /* 0x000fe20003fa6270 */
[----:B------:R-:W-:Y:S01]  /*18a0*/  FFMA R0, R11, R0, R2 ;  /* 0x000000000b007223 */ /* 0x000fe20000000002 */
[----:B------:R-:W-:-:S04]  /*18b0*/  FSETP.GEU.AND P0, PT, R8, RZ, PT ;  /* 0x000000ff0800720b */ /* 0x000fc80003f0e000 */
[----:B------:R-:W-:Y:S01]  /*18c0*/  FSETP.GEU.AND P1, PT, R0, RZ, PT ;  /* 0x000000ff0000720b */ /* 0x000fe20003f2e000 */
[----:B0-----:R-:W-:-:S06]  /*18d0*/  IMAD.WIDE R16, R4, 0x4, R16 ;  /* 0x0000000404107825 */ /* 0x001fcc00078e0210 */
[----:B------:R-:W-:Y:S02]  /*18e0*/  @!P5 FSEL R12, R8, RZ, P0 ;  /* 0x000000ff080cd208 */ /* 0x000fe40000000000 */
[----:B------:R-:W-:Y:S01]  /*18f0*/  @!P5 FSEL R13, R0, RZ, P1 ;  /* 0x000000ff000dd208 */ /* 0x000fe20000800000 */
[----:B------:R-:W-:Y:S06]  /*1900*/  @P2 EXIT ;  /* 0x000000000000294d */ /* 0x000fec0003800000 */
[----:B------:R-:W-:Y:S01]  /*1910*/  STG.E.64 desc[UR4][R16.64], R12 ;  /* 0x0000000c10007986 */ /* 0x000fe2000c101b04 */
[----:B------:R-:W-:Y:S05]  /*1920*/  EXIT ;  /* 0x000000000000794d */ /* 0x000fea0003800000 */
.L_x_0:
[----:B------:R-:W-:-:S00]  /*1930*/  BRA `(.L_x_0) ;  /* 0xfffffffc00fc7947 */ /* 0x000fc0000383ffff */
[----:B------:R-:W-:-:S00]  /*1940*/  NOP ;  /* 0x0000000000007918 */ /* 0x000fc00000000000 */
        /* <DEDUP_REMOVED lines=11> */
.L_x_1:


//--------------------- .nv.global.init           --------------------------
	.section	.nv.global.init,"aw",@progbits
.nv.global.init:
	.type		_$_str,@object
	.size		_$_str,(_$_str_$_2 - _$_str)
_$_str:
        /*0000*/ 	.byte	0x5f, 0x5f, 0x43, 0x55, 0x44, 0x41, 0x5f, 0x46, 0x54, 0x5a, 0x00
	.type		_$_str_$_2,@object
	.size		_$_str_$_2,(.L_1 - _$_str_$_2)
_$_str_$_2:
        /*000b*/ 	.byte	0x5f, 0x5f, 0x43, 0x55, 0x44, 0x41, 0x5f, 0x50, 0x52, 0x45, 0x43, 0x5f, 0x53, 0x51, 0x52, 0x54
        /*001b*/ 	.byte	0x00
.L_1:


//--------------------- .nv.constant0.triton_poi_fused_cat_12 --------------------------
	.section	.nv.constant0.triton_poi_fused_cat_12,"a",@progbits
	.sectionflags	@""
	.align	4
.nv.constant0.triton_poi_fused_cat_12:
	.zero		740
